//
// Generated by NVIDIA NVVM Compiler
//
// Compiler Build ID: CL-36424714
// Cuda compilation tools, release 13.0, V13.0.88
// Based on NVVM 20.0.0
//

.version 9.0
.target sm_100
.address_size 64

	// .globl	_Z16gpu_local_memoryi
.extern .func  (.param .b32 func_retval0) vprintf
(
	.param .b64 vprintf_param_0,
	.param .b64 vprintf_param_1
)
;
.global .align 1 .b8 $str[4] = {37, 100, 10};

.visible .entry _Z16gpu_local_memoryi(
	.param .u32 _Z16gpu_local_memoryi_param_0
)
{
	.local .align 8 .b8 	__local_depot0[8];
	.reg .b64 	%SP;
	.reg .b64 	%SPL;
	.reg .b32 	%r<6>;
	.reg .b64 	%rd<5>;

	mov.u64 	%SPL, __local_depot0;
	cvta.local.u64 	%SP, %SPL;
	ld.param.u32 	%r1, [_Z16gpu_local_memoryi_param_0];
	add.u64 	%rd1, %SP, 0;
	add.u64 	%rd2, %SPL, 0;
	mov.u32 	%r2, %tid.x;
	mul.lo.s32 	%r3, %r1, %r2;
	st.local.u32 	[%rd2], %r3;
	mov.u64 	%rd3, $str;
	cvta.global.u64 	%rd4, %rd3;
	{ // callseq 0, 0
	.param .b64 param0;
	st.param.b64 	[param0], %rd4;
	.param .b64 param1;
	st.param.b64 	[param1], %rd1;
	.param .b32 retval0;
	call.uni (retval0), 
	vprintf, 
	(
	param0, 
	param1
	);
	ld.param.b32 	%r4, [retval0];
	} // callseq 0
	ret;

}


// ===== COMPILED SASS (sm_100) =====

	.target	sm_100

	.elftype	@"ET_EXEC"


//--------------------- .note.nv.tkinfo           --------------------------
	.section	.note.nv.tkinfo,"",@"SHT_NOTE"
	.sectionflags	@"SHF_NOTE_NV_TKINFO"
	.tkinfo
        /*0018*/ 	.word	0x00000002
        /*0030*/ 	.string	""
        /*0030*/ 	.string	"ptxas"
        /*0030*/ 	.string	"Cuda compilation tools, release 13.0, V13.0.88"
        /*0030*/ 	.string	"Build cuda_13.0.r13.0/compiler.36424714_0"
        /*0030*/ 	.string	"-arch sm_100 -m 64 "



//--------------------- .note.nv.cuinfo           --------------------------
	.section	.note.nv.cuinfo,"",@"SHT_NOTE"
	.sectionflags	@"SHF_NOTE_NV_CUINFO"
        /*0018*/ 	.short	0x0002
        /*001a*/ 	.short	0x0064
        /*001c*/ 	.short	0x0082
	.zero		2


//--------------------- .nv.info                  --------------------------
	.section	.nv.info,"",@"SHT_CUDA_INFO"
	.align	4


	//----- nvinfo : EIATTR_REGCOUNT
	.align		4
        /*0000*/ 	.byte	0x04, 0x2f
        /*0002*/ 	.short	(.L_2 - .L_1)
	.align		4
.L_1:
        /*0004*/ 	.word	index@(_Z16gpu_local_memoryi)
        /*0008*/ 	.word	0x00000018


	//----- nvinfo : EIATTR_FRAME_SIZE
	.align		4
.L_2:
        /*000c*/ 	.byte	0x04, 0x11
        /*000e*/ 	.short	(.L_4 - .L_3)
	.align		4
.L_3:
        /*0010*/ 	.word	index@(_Z16gpu_local_memoryi)
        /*0014*/ 	.word	0x00000008


	//----- nvinfo : EIATTR_MIN_STACK_SIZE
	.align		4
.L_4:
        /*0018*/ 	.byte	0x04, 0x12
        /*001a*/ 	.short	(.L_6 - .L_5)
	.align		4
.L_5:
        /*001c*/ 	.word	index@(_Z16gpu_local_memoryi)
        /*0020*/ 	.word	0x00000008
.L_6:


//--------------------- .nv.compat                --------------------------
	.section	.nv.compat,"",@"SHT_CUDA_COMPAT_INFO"
	.align	4
        /*0000*/ 	.byte	0x02, 0x09, 0x00, 0x00, 0x02, 0x02, 0x01, 0x00, 0x02, 0x05, 0x05, 0x00, 0x03, 0x07, 0x01, 0x01
        /*0010*/ 	.byte	0x02, 0x03, 0x00, 0x00, 0x02, 0x06, 0x01, 0x00, 0x04, 0x0b, 0x08, 0x00, 0x09, 0x00, 0x00, 0x00
        /*0020*/ 	.byte	0x00, 0x00, 0x00, 0x00


//--------------------- .nv.info._Z16gpu_local_memoryi --------------------------
	.section	.nv.info._Z16gpu_local_memoryi,"",@"SHT_CUDA_INFO"
	.sectionflags	@""
	.align	4


	//----- nvinfo : EIATTR_CUDA_API_VERSION
	.align		4
        /*0000*/ 	.byte	0x04, 0x37
        /*0002*/ 	.short	(.L_8 - .L_7)
.L_7:
        /*0004*/ 	.word	0x00000082


	//----- nvinfo : EIATTR_KPARAM_INFO
	.align		4
.L_8:
        /*0008*/ 	.byte	0x04, 0x17
        /*000a*/ 	.short	(.L_10 - .L_9)
.L_9:
        /*000c*/ 	.word	0x00000000
        /*0010*/ 	.short	0x0000
        /*0012*/ 	.short	0x0000
        /*0014*/ 	.byte	0x00, 0xf0, 0x11, 0x00


	//----- nvinfo : EIATTR_SPARSE_MMA_MASK
	.align		4
.L_10:
        /*0018*/ 	.byte	0x03, 0x50
        /*001a*/ 	.short	0x0000


	//----- nvinfo : EIATTR_MAXREG_COUNT
	.align		4
        /*001c*/ 	.byte	0x03, 0x1b
        /*001e*/ 	.short	0x00ff


	//----- nvinfo : EIATTR_EXTERNS
	.align		4
        /*0020*/ 	.byte	0x04, 0x0f
        /*0022*/ 	.short	(.L_12 - .L_11)


	//   ....[0]....
	.align		4
.L_11:
        /*0024*/ 	.word	index@(vprintf)


	//----- nvinfo : EIATTR_MERCURY_ISA_VERSION
	.align		4
.L_12:
        /*0028*/ 	.byte	0x03, 0x5f
        /*002a*/ 	.short	0x0101


	//----- nvinfo : EIATTR_VRC_CTA_INIT_COUNT
	.align		4
        /*002c*/ 	.byte	0x02, 0x4a
	.zero		1
	.zero		1


	//----- nvinfo : EIATTR_SYSCALL_OFFSETS
	.align		4
        /*0030*/ 	.byte	0x04, 0x46
        /*0032*/ 	.short	(.L_14 - .L_13)


	//   ....[0]....
.L_13:
        /*0034*/ 	.word	0x00000100


	//----- nvinfo : EIATTR_EXIT_INSTR_OFFSETS
	.align		4
.L_14:
        /*0038*/ 	.byte	0x04, 0x1c
        /*003a*/ 	.short	(.L_16 - .L_15)


	//   ....[0]....
.L_15:
        /*003c*/ 	.word	0x00000110


	//----- nvinfo : EIATTR_CBANK_PARAM_SIZE
	.align		4
.L_16:
        /*0040*/ 	.byte	0x03, 0x19
        /*0042*/ 	.short	0x0004


	//----- nvinfo : EIATTR_PARAM_CBANK
	.align		4
        /*0044*/ 	.byte	0x04, 0x0a
        /*0046*/ 	.short	(.L_18 - .L_17)
	.align		4
.L_17:
        /*0048*/ 	.word	index@(.nv.constant0._Z16gpu_local_memoryi)
        /*004c*/ 	.short	0x0380
        /*004e*/ 	.short	0x0004


	//----- nvinfo : EIATTR_SW_WAR
	.align		4
.L_18:
        /*0050*/ 	.byte	0x04, 0x36
        /*0052*/ 	.short	(.L_20 - .L_19)
.L_19:
        /*0054*/ 	.word	0x00000008
.L_20:


//--------------------- .nv.callgraph             --------------------------
	.section	.nv.callgraph,"",@"SHT_CUDA_CALLGRAPH"
	.align	4
	.sectionentsize	8
	.align		4
        /*0000*/ 	.word	0x00000000
	.align		4
        /*0004*/ 	.word	0xffffffff
	.align		4
        /*0008*/ 	.word	index@(_Z16gpu_local_memoryi)
	.align		4
        /*000c*/ 	.word	index@(vprintf)
	.align		4
        /*0010*/ 	.word	0x00000000
	.align		4
        /*0014*/ 	.word	0xfffffffe
	.align		4
        /*0018*/ 	.word	0x00000000
	.align		4
        /*001c*/ 	.word	0xfffffffd
	.align		4
        /*0020*/ 	.word	0x00000000
	.align		4
        /*0024*/ 	.word	0xfffffffc


//--------------------- .nv.constant4             --------------------------
	.section	.nv.constant4,"a",@progbits
	.align	8
	.align		8
.nv.constant4:
        /*0000*/ 	.dword	vprintf
	.align		8
        /*0008*/ 	.dword	$str


//--------------------- .text._Z16gpu_local_memoryi --------------------------
	.section	.text._Z16gpu_local_memoryi,"ax",@progbits
	.align	128
        .global         _Z16gpu_local_memoryi
        .type           _Z16gpu_local_memoryi,@function
        .size           _Z16gpu_local_memoryi,(.L_x_2 - _Z16gpu_local_memoryi)
        .other          _Z16gpu_local_memoryi,@"STO_CUDA_ENTRY STV_DEFAULT"
_Z16gpu_local_memoryi:
.text._Z16gpu_local_memoryi:
[----:B------:R-:W0:Y:S01]  /*0000*/  LDC R1, c[0x0][0x37c] ;  /* 0x0000df00ff017b82 */ /* 0x000e220000000800 */
[----:B------:R-:W1:Y:S01]  /*0010*/  S2R R0, SR_TID.X ;  /* 0x0000000000007919 */ /* 0x000e620000002100 */
[----:B------:R-:W1:Y:S01]  /*0020*/  LDCU UR5, c[0x0][0x380] ;  /* 0x00007000ff0577ac */ /* 0x000e620008000800 */
[----:B------:R-:W-:Y:S01]  /*0030*/  MOV R2, 0x0 ;  /* 0x0000000000027802 */ /* 0x000fe20000000f00 */
[----:B0-----:R-:W-:Y:S01]  /*0040*/  VIADD R1, R1, 0xfffffff8 ;  /* 0xfffffff801017836 */ /* 0x001fe20000000000 */
[----:B------:R-:W0:Y:S04]  /*0050*/  LDCU UR4, c[0x0][0x2f8] ;  /* 0x00005f00ff0477ac */ /* 0x000e280008000800 */
[----:B------:R-:W2:Y:S01]  /*0060*/  LDC.64 R2, c[0x4][R2] ;  /* 0x0100000002027b82 */ /* 0x000ea20000000a00 */
[----:B------:R-:W3:Y:S01]  /*0070*/  LDCU.64 UR6, c[0x4][0x8] ;  /* 0x01000100ff0677ac */ /* 0x000ee20008000a00 */
[----:B0-----:R-:W-:Y:S01]  /*0080*/  IADD3 R6, P0, PT, R1, UR4, RZ ;  /* 0x0000000401067c10 */ /* 0x001fe2000ff1e0ff */
[----:B---3--:R-:W-:Y:S01]  /*0090*/  IMAD.U32 R4, RZ, RZ, UR6 ;  /* 0x00000006ff047e24 */ /* 0x008fe2000f8e00ff */
[----:B------:R-:W-:Y:S01]  /*00a0*/  MOV R5, UR7 ;  /* 0x0000000700057c02 */ /* 0x000fe20008000f00 */
[----:B-1----:R-:W-:Y:S01]  /*00b0*/  IMAD R0, R0, UR5, RZ ;  /* 0x0000000500007c24 */ /* 0x002fe2000f8e02ff */
[----:B------:R-:W0:Y:S04]  /*00c0*/  LDCU UR5, c[0x0][0x2fc] ;  /* 0x00005f80ff0577ac */ /* 0x000e280008000800 */
[----:B------:R1:W-:Y:S02]  /*00d0*/  STL [R1], R0 ;  /* 0x0000000001007387 */ /* 0x0003e40000100800 */
[----:B01----:R-:W-:-:S07]  /*00e0*/  IMAD.X R7, RZ, RZ, UR5, P0 ;  /* 0x00000005ff077e24 */ /* 0x003fce00080e06ff */
[----:B------:R-:W-:-:S07]  /*00f0*/  LEPC R20, `(.L_x_0) ;  /* 0x000000001014794e */ /* 0x000fce0000000000 */
[----:B--2---:R-:W-:Y:S05]  /*0100*/  CALL.ABS.NOINC R2 ;  /* 0x0000000002007343 */ /* 0x004fea0003c00000 */
.L_x_0:
[----:B------:R-:W-:Y:S05]  /*0110*/  EXIT ;  /* 0x000000000000794d */ /* 0x000fea0003800000 */
.L_x_1:
[----:B------:R-:W-:-:S00]  /*0120*/  BRA `(.L_x_1) ;  /* 0xfffffffc00fc7947 */ /* 0x000fc0000383ffff */
[----:B------:R-:W-:-:S00]  /*0130*/  NOP ;  /* 0x0000000000007918 */ /* 0x000fc00000000000 */
        /* <DEDUP_REMOVED lines=12> */
.L_x_2:


//--------------------- .nv.global.init           --------------------------
	.section	.nv.global.init,"aw",@progbits
.nv.global.init:
	.type		$str,@object
	.size		$str,(.L_0 - $str)
$str:
        /*0000*/ 	.byte	0x25, 0x64, 0x0a, 0x00
.L_0:


//--------------------- .nv.shared.reserved.0     --------------------------
	.section	.nv.shared.reserved.0,"aw",@nobits
	.weak		__nv_reservedSMEM_offset_0_alias
	.size		__nv_reservedSMEM_offset_0_alias, 0, 64
	.other		__nv_reservedSMEM_offset_0_alias,@"STO_CUDA_RESERVED_SHARED STV_DEFAULT"
__nv_reservedSMEM_offset_0_alias:
	.zero		0
	.zero		64


//--------------------- .nv.constant0._Z16gpu_local_memoryi --------------------------
	.section	.nv.constant0._Z16gpu_local_memoryi,"a",@progbits
	.sectionflags	@""
	.align	4
.nv.constant0._Z16gpu_local_memoryi:
	.zero		900


//--------------------- SYMBOLS --------------------------

	.type		.nv.reservedSmem.offset0,@object
	.size		.nv.reservedSmem.offset0,0x4
	.type		vprintf,@function
